//
// Generated by NVIDIA NVVM Compiler
//
// Compiler Build ID: CL-36424714
// Cuda compilation tools, release 13.0, V13.0.88
// Based on NVVM 20.0.0
//

.version 9.0
.target sm_100
.address_size 64

	// .globl	vector_add

.visible .entry vector_add(
	.param .u64 .ptr .align 1 vector_add_param_0,
	.param .u64 .ptr .align 1 vector_add_param_1,
	.param .u64 .ptr .align 1 vector_add_param_2,
	.param .u32 vector_add_param_3
)
{
	.reg .pred 	%p<2>;
	.reg .b32 	%r<6>;
	.reg .b32 	%f<4>;
	.reg .b64 	%rd<11>;

	ld.param.u64 	%rd1, [vector_add_param_0];
	ld.param.u64 	%rd2, [vector_add_param_1];
	ld.param.u64 	%rd3, [vector_add_param_2];
	ld.param.u32 	%r2, [vector_add_param_3];
	mov.u32 	%r3, %ntid.x;
	mov.u32 	%r4, %ctaid.x;
	mov.u32 	%r5, %tid.x;
	mad.lo.s32 	%r1, %r3, %r4, %r5;
	setp.ge.s32 	%p1, %r1, %r2;
	@%p1 bra 	$L__BB0_2;
	cvta.to.global.u64 	%rd4, %rd1;
	cvta.to.global.u64 	%rd5, %rd2;
	cvta.to.global.u64 	%rd6, %rd3;
	mul.wide.s32 	%rd7, %r1, 4;
	add.s64 	%rd8, %rd4, %rd7;
	ld.global.f32 	%f1, [%rd8];
	add.s64 	%rd9, %rd5, %rd7;
	ld.global.f32 	%f2, [%rd9];
	add.f32 	%f3, %f1, %f2;
	add.s64 	%rd10, %rd6, %rd7;
	st.global.f32 	[%rd10], %f3;
$L__BB0_2:
	ret;

}


// ===== COMPILED SASS (sm_100) =====

	.target	sm_100

	.elftype	@"ET_EXEC"


//--------------------- .note.nv.tkinfo           --------------------------
	.section	.note.nv.tkinfo,"",@"SHT_NOTE"
	.sectionflags	@"SHF_NOTE_NV_TKINFO"
	.tkinfo
        /*0018*/ 	.word	0x00000002
        /*0030*/ 	.string	""
        /*0030*/ 	.string	"ptxas"
        /*0030*/ 	.string	"Cuda compilation tools, release 13.0, V13.0.88"
        /*0030*/ 	.string	"Build cuda_13.0.r13.0/compiler.36424714_0"
        /*0030*/ 	.string	"-arch sm_100 -m 64 "



//--------------------- .note.nv.cuinfo           --------------------------
	.section	.note.nv.cuinfo,"",@"SHT_NOTE"
	.sectionflags	@"SHF_NOTE_NV_CUINFO"
        /*0018*/ 	.short	0x0002
        /*001a*/ 	.short	0x0064
        /*001c*/ 	.short	0x0082
	.zero		2


//--------------------- .nv.info                  --------------------------
	.section	.nv.info,"",@"SHT_CUDA_INFO"
	.align	4


	//----- nvinfo : EIATTR_REGCOUNT
	.align		4
        /*0000*/ 	.byte	0x04, 0x2f
        /*0002*/ 	.short	(.L_1 - .L_0)
	.align		4
.L_0:
        /*0004*/ 	.word	index@(vector_add)
        /*0008*/ 	.word	0x0000000c


	//----- nvinfo : EIATTR_FRAME_SIZE
	.align		4
.L_1:
        /*000c*/ 	.byte	0x04, 0x11
        /*000e*/ 	.short	(.L_3 - .L_2)
	.align		4
.L_2:
        /*0010*/ 	.word	index@(vector_add)
        /*0014*/ 	.word	0x00000000


	//----- nvinfo : EIATTR_MIN_STACK_SIZE
	.align		4
.L_3:
        /*0018*/ 	.byte	0x04, 0x12
        /*001a*/ 	.short	(.L_5 - .L_4)
	.align		4
.L_4:
        /*001c*/ 	.word	index@(vector_add)
        /*0020*/ 	.word	0x00000000
.L_5:


//--------------------- .nv.compat                --------------------------
	.section	.nv.compat,"",@"SHT_CUDA_COMPAT_INFO"
	.align	4
        /*0000*/ 	.byte	0x02, 0x09, 0x00, 0x00, 0x02, 0x02, 0x01, 0x00, 0x02, 0x05, 0x05, 0x00, 0x03, 0x07, 0x01, 0x01
        /*0010*/ 	.byte	0x02, 0x03, 0x00, 0x00, 0x02, 0x06, 0x01, 0x00, 0x04, 0x0b, 0x08, 0x00, 0x09, 0x00, 0x00, 0x00
        /*0020*/ 	.byte	0x00, 0x00, 0x00, 0x00


//--------------------- .nv.info.vector_add       --------------------------
	.section	.nv.info.vector_add,"",@"SHT_CUDA_INFO"
	.sectionflags	@""
	.align	4


	//----- nvinfo : EIATTR_CUDA_API_VERSION
	.align		4
        /*0000*/ 	.byte	0x04, 0x37
        /*0002*/ 	.short	(.L_7 - .L_6)
.L_6:
        /*0004*/ 	.word	0x00000082


	//----- nvinfo : EIATTR_KPARAM_INFO
	.align		4
.L_7:
        /*0008*/ 	.byte	0x04, 0x17
        /*000a*/ 	.short	(.L_9 - .L_8)
.L_8:
        /*000c*/ 	.word	0x00000000
        /*0010*/ 	.short	0x0003
        /*0012*/ 	.short	0x0018
        /*0014*/ 	.byte	0x00, 0xf0, 0x11, 0x00


	//----- nvinfo : EIATTR_KPARAM_INFO
	.align		4
.L_9:
        /*0018*/ 	.byte	0x04, 0x17
        /*001a*/ 	.short	(.L_11 - .L_10)
.L_10:
        /*001c*/ 	.word	0x00000000
        /*0020*/ 	.short	0x0002
        /*0022*/ 	.short	0x0010
        /*0024*/ 	.byte	0x00, 0xf5, 0x21, 0x00


	//----- nvinfo : EIATTR_KPARAM_INFO
	.align		4
.L_11:
        /*0028*/ 	.byte	0x04, 0x17
        /*002a*/ 	.short	(.L_13 - .L_12)
.L_12:
        /*002c*/ 	.word	0x00000000
        /*0030*/ 	.short	0x0001
        /*0032*/ 	.short	0x0008
        /*0034*/ 	.byte	0x00, 0xf5, 0x21, 0x00


	//----- nvinfo : EIATTR_KPARAM_INFO
	.align		4
.L_13:
        /*0038*/ 	.byte	0x04, 0x17
        /*003a*/ 	.short	(.L_15 - .L_14)
.L_14:
        /*003c*/ 	.word	0x00000000
        /*0040*/ 	.short	0x0000
        /*0042*/ 	.short	0x0000
        /*0044*/ 	.byte	0x00, 0xf5, 0x21, 0x00


	//----- nvinfo : EIATTR_SPARSE_MMA_MASK
	.align		4
.L_15:
        /*0048*/ 	.byte	0x03, 0x50
        /*004a*/ 	.short	0x0000


	//----- nvinfo : EIATTR_MAXREG_COUNT
	.align		4
        /*004c*/ 	.byte	0x03, 0x1b
        /*004e*/ 	.short	0x00ff


	//----- nvinfo : EIATTR_MERCURY_ISA_VERSION
	.align		4
        /*0050*/ 	.byte	0x03, 0x5f
        /*0052*/ 	.short	0x0101


	//----- nvinfo : EIATTR_VRC_CTA_INIT_COUNT
	.align		4
        /*0054*/ 	.byte	0x02, 0x4a
	.zero		1
	.zero		1


	//----- nvinfo : EIATTR_EXIT_INSTR_OFFSETS
	.align		4
        /*0058*/ 	.byte	0x04, 0x1c
        /*005a*/ 	.short	(.L_17 - .L_16)


	//   ....[0]....
.L_16:
        /*005c*/ 	.word	0x00000070


	//   ....[1]....
        /*0060*/ 	.word	0x00000130


	//----- nvinfo : EIATTR_CBANK_PARAM_SIZE
	.align		4
.L_17:
        /*0064*/ 	.byte	0x03, 0x19
        /*0066*/ 	.short	0x001c


	//----- nvinfo : EIATTR_PARAM_CBANK
	.align		4
        /*0068*/ 	.byte	0x04, 0x0a
        /*006a*/ 	.short	(.L_19 - .L_18)
	.align		4
.L_18:
        /*006c*/ 	.word	index@(.nv.constant0.vector_add)
        /*0070*/ 	.short	0x0380
        /*0072*/ 	.short	0x001c


	//----- nvinfo : EIATTR_SW_WAR
	.align		4
.L_19:
        /*0074*/ 	.byte	0x04, 0x36
        /*0076*/ 	.short	(.L_21 - .L_20)
.L_20:
        /*0078*/ 	.word	0x00000008
.L_21:


//--------------------- .nv.callgraph             --------------------------
	.section	.nv.callgraph,"",@"SHT_CUDA_CALLGRAPH"
	.align	4
	.sectionentsize	8
	.align		4
        /*0000*/ 	.word	0x00000000
	.align		4
        /*0004*/ 	.word	0xffffffff
	.align		4
        /*0008*/ 	.word	0x00000000
	.align		4
        /*000c*/ 	.word	0xfffffffe
	.align		4
        /*0010*/ 	.word	0x00000000
	.align		4
        /*0014*/ 	.word	0xfffffffd
	.align		4
        /*0018*/ 	.word	0x00000000
	.align		4
        /*001c*/ 	.word	0xfffffffc


//--------------------- .text.vector_add          --------------------------
	.section	.text.vector_add,"ax",@progbits
	.align	128
        .global         vector_add
        .type           vector_add,@function
        .size           vector_add,(.L_x_1 - vector_add)
        .other          vector_add,@"STO_CUDA_ENTRY STV_DEFAULT"
vector_add:
.text.vector_add:
[----:B------:R-:W-:Y:S01]  /*0000*/  LDC R1, c[0x0][0x37c] ;  /* 0x0000df00ff017b82 */ /* 0x000fe20000000800 */
[----:B------:R-:W0:Y:S01]  /*0010*/  S2R R9, SR_CTAID.X ;  /* 0x0000000000097919 */ /* 0x000e220000002500 */
[----:B------:R-:W0:Y:S01]  /*0020*/  LDCU UR4, c[0x0][0x360] ;  /* 0x00006c00ff0477ac */ /* 0x000e220008000800 */
[----:B------:R-:W0:Y:S01]  /*0030*/  S2R R0, SR_TID.X ;  /* 0x0000000000007919 */ /* 0x000e220000002100 */
[----:B------:R-:W1:Y:S01]  /*0040*/  LDCU UR5, c[0x0][0x398] ;  /* 0x00007300ff0577ac */ /* 0x000e620008000800 */
[----:B0-----:R-:W-:-:S05]  /*0050*/  IMAD R9, R9, UR4, R0 ;  /* 0x0000000409097c24 */ /* 0x001fca000f8e0200 */
[----:B-1----:R-:W-:-:S13]  /*0060*/  ISETP.GE.AND P0, PT, R9, UR5, PT ;  /* 0x0000000509007c0c */ /* 0x002fda000bf06270 */
[----:B------:R-:W-:Y:S05]  /*0070*/  @P0 EXIT ;  /* 0x000000000000094d */ /* 0x000fea0003800000 */
[----:B------:R-:W0:Y:S01]  /*0080*/  LDC.64 R2, c[0x0][0x380] ;  /* 0x0000e000ff027b82 */ /* 0x000e220000000a00 */
[----:B------:R-:W1:Y:S07]  /*0090*/  LDCU.64 UR4, c[0x0][0x358] ;  /* 0x00006b00ff0477ac */ /* 0x000e6e0008000a00 */
[----:B------:R-:W2:Y:S08]  /*00a0*/  LDC.64 R4, c[0x0][0x388] ;  /* 0x0000e200ff047b82 */ /* 0x000eb00000000a00 */
[----:B------:R-:W3:Y:S01]  /*00b0*/  LDC.64 R6, c[0x0][0x390] ;  /* 0x0000e400ff067b82 */ /* 0x000ee20000000a00 */
[----:B0-----:R-:W-:-:S06]  /*00c0*/  IMAD.WIDE R2, R9, 0x4, R2 ;  /* 0x0000000409027825 */ /* 0x001fcc00078e0202 */
[----:B-1----:R-:W4:Y:S01]  /*00d0*/  LDG.E R2, desc[UR4][R2.64] ;  /* 0x0000000402027981 */ /* 0x002f22000c1e1900 */
[----:B--2---:R-:W-:-:S06]  /*00e0*/  IMAD.WIDE R4, R9, 0x4, R4 ;  /* 0x0000000409047825 */ /* 0x004fcc00078e0204 */
[----:B------:R-:W4:Y:S01]  /*00f0*/  LDG.E R5, desc[UR4][R4.64] ;  /* 0x0000000404057981 */ /* 0x000f22000c1e1900 */
[----:B---3--:R-:W-:-:S04]  /*0100*/  IMAD.WIDE R6, R9, 0x4, R6 ;  /* 0x0000000409067825 */ /* 0x008fc800078e0206 */
[----:B----4-:R-:W-:-:S05]  /*0110*/  FADD R9, R2, R5 ;  /* 0x0000000502097221 */ /* 0x010fca0000000000 */
[----:B------:R-:W-:Y:S01]  /*0120*/  STG.E desc[UR4][R6.64], R9 ;  /* 0x0000000906007986 */ /* 0x000fe2000c101904 */
[----:B------:R-:W-:Y:S05]  /*0130*/  EXIT ;  /* 0x000000000000794d */ /* 0x000fea0003800000 */
.L_x_0:
[----:B------:R-:W-:-:S00]  /*0140*/  BRA `(.L_x_0) ;  /* 0xfffffffc00fc7947 */ /* 0x000fc0000383ffff */
[----:B------:R-:W-:-:S00]  /*0150*/  NOP ;  /* 0x0000000000007918 */ /* 0x000fc00000000000 */
        /* <DEDUP_REMOVED lines=10> */
.L_x_1:


//--------------------- .nv.shared.reserved.0     --------------------------
	.section	.nv.shared.reserved.0,"aw",@nobits
	.weak		__nv_reservedSMEM_offset_0_alias
	.size		__nv_reservedSMEM_offset_0_alias, 0, 64
	.other		__nv_reservedSMEM_offset_0_alias,@"STO_CUDA_RESERVED_SHARED STV_DEFAULT"
__nv_reservedSMEM_offset_0_alias:
	.zero		0
	.zero		64


//--------------------- .nv.constant0.vector_add  --------------------------
	.section	.nv.constant0.vector_add,"a",@progbits
	.sectionflags	@""
	.align	4
.nv.constant0.vector_add:
	.zero		924


//--------------------- SYMBOLS --------------------------

	.type		.nv.reservedSmem.offset0,@object
	.size		.nv.reservedSmem.offset0,0x4
